//
// Generated by NVIDIA NVVM Compiler
//
// Compiler Build ID: CL-36424714
// Cuda compilation tools, release 13.0, V13.0.88
// Based on NVVM 20.0.0
//

.version 9.0
.target sm_100
.address_size 64

	// .globl	_Z9transposePPfS0_ii
// _ZZ9transposePPfS0_iiE5block has been demoted

.visible .entry _Z9transposePPfS0_ii(
	.param .u64 .ptr .align 1 _Z9transposePPfS0_ii_param_0,
	.param .u64 .ptr .align 1 _Z9transposePPfS0_ii_param_1,
	.param .u32 _Z9transposePPfS0_ii_param_2,
	.param .u32 _Z9transposePPfS0_ii_param_3
)
{
	.reg .pred 	%p<4>;
	.reg .b32 	%r<22>;
	.reg .b32 	%f<3>;
	.reg .b64 	%rd<15>;
	// demoted variable
	.shared .align 4 .b8 _ZZ9transposePPfS0_iiE5block[4096];
	ld.param.u64 	%rd1, [_Z9transposePPfS0_ii_param_0];
	ld.param.u64 	%rd2, [_Z9transposePPfS0_ii_param_1];
	ld.param.u32 	%r5, [_Z9transposePPfS0_ii_param_2];
	ld.param.u32 	%r6, [_Z9transposePPfS0_ii_param_3];
	mov.u32 	%r8, %ctaid.x;
	mov.u32 	%r9, %ntid.x;
	mov.u32 	%r1, %tid.x;
	mad.lo.s32 	%r2, %r8, %r9, %r1;
	mov.u32 	%r10, %ctaid.y;
	mov.u32 	%r11, %ntid.y;
	mov.u32 	%r3, %tid.y;
	mad.lo.s32 	%r12, %r10, %r11, %r3;
	setp.ge.s32 	%p1, %r2, %r5;
	setp.ge.s32 	%p2, %r12, %r6;
	or.pred  	%p3, %p1, %p2;
	@%p3 bra 	$L__BB0_2;
	cvta.to.global.u64 	%rd3, %rd1;
	cvta.to.global.u64 	%rd4, %rd2;
	mul.wide.s32 	%rd5, %r2, 8;
	add.s64 	%rd6, %rd3, %rd5;
	ld.global.u64 	%rd7, [%rd6];
	cvta.to.global.u64 	%rd8, %rd7;
	mul.wide.u32 	%rd9, %r12, 4;
	add.s64 	%rd10, %rd8, %rd9;
	ld.global.f32 	%f1, [%rd10];
	shl.b32 	%r13, %r3, 7;
	mov.u32 	%r14, _ZZ9transposePPfS0_iiE5block;
	add.s32 	%r15, %r14, %r13;
	shl.b32 	%r16, %r1, 2;
	add.s32 	%r17, %r15, %r16;
	st.shared.f32 	[%r17], %f1;
	bar.sync 	0;
	shl.b32 	%r18, %r1, 7;
	add.s32 	%r19, %r14, %r18;
	shl.b32 	%r20, %r3, 2;
	add.s32 	%r21, %r19, %r20;
	ld.shared.f32 	%f2, [%r21];
	add.s64 	%rd11, %rd4, %rd5;
	ld.global.u64 	%rd12, [%rd11];
	cvta.to.global.u64 	%rd13, %rd12;
	add.s64 	%rd14, %rd13, %rd9;
	st.global.f32 	[%rd14], %f2;
$L__BB0_2:
	ret;

}


// ===== COMPILED SASS (sm_100) =====

	.target	sm_100

	.elftype	@"ET_EXEC"


//--------------------- .note.nv.tkinfo           --------------------------
	.section	.note.nv.tkinfo,"",@"SHT_NOTE"
	.sectionflags	@"SHF_NOTE_NV_TKINFO"
	.tkinfo
        /*0018*/ 	.word	0x00000002
        /*0030*/ 	.string	""
        /*0030*/ 	.string	"ptxas"
        /*0030*/ 	.string	"Cuda compilation tools, release 13.0, V13.0.88"
        /*0030*/ 	.string	"Build cuda_13.0.r13.0/compiler.36424714_0"
        /*0030*/ 	.string	"-arch sm_100 -m 64 "



//--------------------- .note.nv.cuinfo           --------------------------
	.section	.note.nv.cuinfo,"",@"SHT_NOTE"
	.sectionflags	@"SHF_NOTE_NV_CUINFO"
        /*0018*/ 	.short	0x0002
        /*001a*/ 	.short	0x0064
        /*001c*/ 	.short	0x0082
	.zero		2


//--------------------- .nv.info                  --------------------------
	.section	.nv.info,"",@"SHT_CUDA_INFO"
	.align	4


	//----- nvinfo : EIATTR_REGCOUNT
	.align		4
        /*0000*/ 	.byte	0x04, 0x2f
        /*0002*/ 	.short	(.L_1 - .L_0)
	.align		4
.L_0:
        /*0004*/ 	.word	index@(_Z9transposePPfS0_ii)
        /*0008*/ 	.word	0x00000010


	//----- nvinfo : EIATTR_FRAME_SIZE
	.align		4
.L_1:
        /*000c*/ 	.byte	0x04, 0x11
        /*000e*/ 	.short	(.L_3 - .L_2)
	.align		4
.L_2:
        /*0010*/ 	.word	index@(_Z9transposePPfS0_ii)
        /*0014*/ 	.word	0x00000000


	//----- nvinfo : EIATTR_MIN_STACK_SIZE
	.align		4
.L_3:
        /*0018*/ 	.byte	0x04, 0x12
        /*001a*/ 	.short	(.L_5 - .L_4)
	.align		4
.L_4:
        /*001c*/ 	.word	index@(_Z9transposePPfS0_ii)
        /*0020*/ 	.word	0x00000000
.L_5:


//--------------------- .nv.compat                --------------------------
	.section	.nv.compat,"",@"SHT_CUDA_COMPAT_INFO"
	.align	4
        /*0000*/ 	.byte	0x02, 0x09, 0x00, 0x00, 0x02, 0x02, 0x01, 0x00, 0x02, 0x05, 0x05, 0x00, 0x03, 0x07, 0x01, 0x01
        /*0010*/ 	.byte	0x02, 0x03, 0x00, 0x00, 0x02, 0x06, 0x01, 0x00, 0x04, 0x0b, 0x08, 0x00, 0x09, 0x00, 0x00, 0x00
        /*0020*/ 	.byte	0x00, 0x00, 0x00, 0x00


//--------------------- .nv.info._Z9transposePPfS0_ii --------------------------
	.section	.nv.info._Z9transposePPfS0_ii,"",@"SHT_CUDA_INFO"
	.sectionflags	@""
	.align	4


	//----- nvinfo : EIATTR_CUDA_API_VERSION
	.align		4
        /*0000*/ 	.byte	0x04, 0x37
        /*0002*/ 	.short	(.L_7 - .L_6)
.L_6:
        /*0004*/ 	.word	0x00000082


	//----- nvinfo : EIATTR_KPARAM_INFO
	.align		4
.L_7:
        /*0008*/ 	.byte	0x04, 0x17
        /*000a*/ 	.short	(.L_9 - .L_8)
.L_8:
        /*000c*/ 	.word	0x00000000
        /*0010*/ 	.short	0x0003
        /*0012*/ 	.short	0x0014
        /*0014*/ 	.byte	0x00, 0xf0, 0x11, 0x00


	//----- nvinfo : EIATTR_KPARAM_INFO
	.align		4
.L_9:
        /*0018*/ 	.byte	0x04, 0x17
        /*001a*/ 	.short	(.L_11 - .L_10)
.L_10:
        /*001c*/ 	.word	0x00000000
        /*0020*/ 	.short	0x0002
        /*0022*/ 	.short	0x0010
        /*0024*/ 	.byte	0x00, 0xf0, 0x11, 0x00


	//----- nvinfo : EIATTR_KPARAM_INFO
	.align		4
.L_11:
        /*0028*/ 	.byte	0x04, 0x17
        /*002a*/ 	.short	(.L_13 - .L_12)
.L_12:
        /*002c*/ 	.word	0x00000000
        /*0030*/ 	.short	0x0001
        /*0032*/ 	.short	0x0008
        /*0034*/ 	.byte	0x00, 0xf5, 0x21, 0x00


	//----- nvinfo : EIATTR_KPARAM_INFO
	.align		4
.L_13:
        /*0038*/ 	.byte	0x04, 0x17
        /*003a*/ 	.short	(.L_15 - .L_14)
.L_14:
        /*003c*/ 	.word	0x00000000
        /*0040*/ 	.short	0x0000
        /*0042*/ 	.short	0x0000
        /*0044*/ 	.byte	0x00, 0xf5, 0x21, 0x00


	//----- nvinfo : EIATTR_SPARSE_MMA_MASK
	.align		4
.L_15:
        /*0048*/ 	.byte	0x03, 0x50
        /*004a*/ 	.short	0x0000


	//----- nvinfo : EIATTR_MAXREG_COUNT
	.align		4
        /*004c*/ 	.byte	0x03, 0x1b
        /*004e*/ 	.short	0x00ff


	//----- nvinfo : EIATTR_NUM_BARRIERS
	.align		4
        /*0050*/ 	.byte	0x02, 0x4c
        /*0052*/ 	.byte	0x01
	.zero		1


	//----- nvinfo : EIATTR_MERCURY_ISA_VERSION
	.align		4
        /*0054*/ 	.byte	0x03, 0x5f
        /*0056*/ 	.short	0x0101


	//----- nvinfo : EIATTR_VRC_CTA_INIT_COUNT
	.align		4
        /*0058*/ 	.byte	0x02, 0x4a
	.zero		1
	.zero		1


	//----- nvinfo : EIATTR_EXIT_INSTR_OFFSETS
	.align		4
        /*005c*/ 	.byte	0x04, 0x1c
        /*005e*/ 	.short	(.L_17 - .L_16)


	//   ....[0]....
.L_16:
        /*0060*/ 	.word	0x000000c0


	//   ....[1]....
        /*0064*/ 	.word	0x00000220


	//----- nvinfo : EIATTR_CBANK_PARAM_SIZE
	.align		4
.L_17:
        /*0068*/ 	.byte	0x03, 0x19
        /*006a*/ 	.short	0x0018


	//----- nvinfo : EIATTR_PARAM_CBANK
	.align		4
        /*006c*/ 	.byte	0x04, 0x0a
        /*006e*/ 	.short	(.L_19 - .L_18)
	.align		4
.L_18:
        /*0070*/ 	.word	index@(.nv.constant0._Z9transposePPfS0_ii)
        /*0074*/ 	.short	0x0380
        /*0076*/ 	.short	0x0018


	//----- nvinfo : EIATTR_SW_WAR
	.align		4
.L_19:
        /*0078*/ 	.byte	0x04, 0x36
        /*007a*/ 	.short	(.L_21 - .L_20)
.L_20:
        /*007c*/ 	.word	0x00000008
.L_21:


//--------------------- .nv.callgraph             --------------------------
	.section	.nv.callgraph,"",@"SHT_CUDA_CALLGRAPH"
	.align	4
	.sectionentsize	8
	.align		4
        /*0000*/ 	.word	0x00000000
	.align		4
        /*0004*/ 	.word	0xffffffff
	.align		4
        /*0008*/ 	.word	0x00000000
	.align		4
        /*000c*/ 	.word	0xfffffffe
	.align		4
        /*0010*/ 	.word	0x00000000
	.align		4
        /*0014*/ 	.word	0xfffffffd
	.align		4
        /*0018*/ 	.word	0x00000000
	.align		4
        /*001c*/ 	.word	0xfffffffc


//--------------------- .text._Z9transposePPfS0_ii --------------------------
	.section	.text._Z9transposePPfS0_ii,"ax",@progbits
	.align	128
        .global         _Z9transposePPfS0_ii
        .type           _Z9transposePPfS0_ii,@function
        .size           _Z9transposePPfS0_ii,(.L_x_1 - _Z9transposePPfS0_ii)
        .other          _Z9transposePPfS0_ii,@"STO_CUDA_ENTRY STV_DEFAULT"
_Z9transposePPfS0_ii:
.text._Z9transposePPfS0_ii:
[----:B------:R-:W-:Y:S01]  /*0000*/  LDC R1, c[0x0][0x37c] ;  /* 0x0000df00ff017b82 */ /* 0x000fe20000000800 */
[----:B------:R-:W0:Y:S07]  /*0010*/  S2R R10, SR_TID.Y ;  /* 0x00000000000a7919 */ /* 0x000e2e0000002200 */
[----:B------:R-:W1:Y:S01]  /*0020*/  LDC R9, c[0x0][0x360] ;  /* 0x0000d800ff097b82 */ /* 0x000e620000000800 */
[----:B------:R-:W2:Y:S01]  /*0030*/  LDCU.64 UR6, c[0x0][0x390] ;  /* 0x00007200ff0677ac */ /* 0x000ea20008000a00 */
[----:B------:R-:W1:Y:S06]  /*0040*/  S2R R8, SR_TID.X ;  /* 0x0000000000087919 */ /* 0x000e6c0000002100 */
[----:B------:R-:W0:Y:S08]  /*0050*/  S2UR UR5, SR_CTAID.Y ;  /* 0x00000000000579c3 */ /* 0x000e300000002600 */
[----:B------:R-:W0:Y:S08]  /*0060*/  LDC R11, c[0x0][0x364] ;  /* 0x0000d900ff0b7b82 */ /* 0x000e300000000800 */
[----:B------:R-:W1:Y:S01]  /*0070*/  S2UR UR4, SR_CTAID.X ;  /* 0x00000000000479c3 */ /* 0x000e620000002500 */
[----:B0-----:R-:W-:-:S05]  /*0080*/  IMAD R11, R11, UR5, R10 ;  /* 0x000000050b0b7c24 */ /* 0x001fca000f8e020a */
[----:B--2---:R-:W-:Y:S01]  /*0090*/  ISETP.GE.AND P0, PT, R11, UR7, PT ;  /* 0x000000070b007c0c */ /* 0x004fe2000bf06270 */
[----:B-1----:R-:W-:-:S05]  /*00a0*/  IMAD R9, R9, UR4, R8 ;  /* 0x0000000409097c24 */ /* 0x002fca000f8e0208 */
[----:B------:R-:W-:-:S13]  /*00b0*/  ISETP.GE.OR P0, PT, R9, UR6, P0 ;  /* 0x0000000609007c0c */ /* 0x000fda0008706670 */
[----:B------:R-:W-:Y:S05]  /*00c0*/  @P0 EXIT ;  /* 0x000000000000094d */ /* 0x000fea0003800000 */
[----:B------:R-:W0:Y:S01]  /*00d0*/  LDC.64 R2, c[0x0][0x380] ;  /* 0x0000e000ff027b82 */ /* 0x000e220000000a00 */
[----:B------:R-:W1:Y:S07]  /*00e0*/  LDCU.64 UR6, c[0x0][0x358] ;  /* 0x00006b00ff0677ac */ /* 0x000e6e0008000a00 */
[----:B------:R-:W2:Y:S08]  /*00f0*/  S2UR UR5, SR_CgaCtaId ;  /* 0x00000000000579c3 */ /* 0x000eb00000008800 */
[----:B------:R-:W3:Y:S01]  /*0100*/  LDC.64 R6, c[0x0][0x388] ;  /* 0x0000e200ff067b82 */ /* 0x000ee20000000a00 */
[----:B0-----:R-:W-:-:S06]  /*0110*/  IMAD.WIDE R2, R9, 0x8, R2 ;  /* 0x0000000809027825 */ /* 0x001fcc00078e0202 */
[----:B-1----:R-:W4:Y:S01]  /*0120*/  LDG.E.64 R2, desc[UR6][R2.64] ;  /* 0x0000000602027981 */ /* 0x002f22000c1e1b00 */
[----:B------:R-:W-:Y:S02]  /*0130*/  UMOV UR4, 0x400 ;  /* 0x0000040000047882 */ /* 0x000fe40000000000 */
[----:B--2---:R-:W-:Y:S01]  /*0140*/  ULEA UR4, UR5, UR4, 0x18 ;  /* 0x0000000405047291 */ /* 0x004fe2000f8ec0ff */
[----:B----4-:R-:W-:-:S06]  /*0150*/  IMAD.WIDE.U32 R4, R11, 0x4, R2 ;  /* 0x000000040b047825 */ /* 0x010fcc00078e0002 */
[----:B------:R-:W2:Y:S01]  /*0160*/  LDG.E R4, desc[UR6][R4.64] ;  /* 0x0000000604047981 */ /* 0x000ea2000c1e1900 */
[----:B------:R-:W-:Y:S01]  /*0170*/  LEA R0, R10, UR4, 0x7 ;  /* 0x000000040a007c11 */ /* 0x000fe2000f8e38ff */
[----:B---3--:R-:W-:-:S03]  /*0180*/  IMAD.WIDE R6, R9, 0x8, R6 ;  /* 0x0000000809067825 */ /* 0x008fc600078e0206 */
[C---:B------:R-:W-:Y:S02]  /*0190*/  LEA R13, R8.reuse, R0, 0x2 ;  /* 0x00000000080d7211 */ /* 0x040fe400078e10ff */
[----:B------:R-:W-:-:S04]  /*01a0*/  LEA R0, R8, UR4, 0x7 ;  /* 0x0000000408007c11 */ /* 0x000fc8000f8e38ff */
[----:B------:R-:W-:Y:S01]  /*01b0*/  LEA R0, R10, R0, 0x2 ;  /* 0x000000000a007211 */ /* 0x000fe200078e10ff */
[----:B--2---:R-:W-:Y:S01]  /*01c0*/  STS [R13], R4 ;  /* 0x000000040d007388 */ /* 0x004fe20000000800 */
[----:B------:R-:W-:Y:S06]  /*01d0*/  BAR.SYNC.DEFER_BLOCKING 0x0 ;  /* 0x0000000000007b1d */ /* 0x000fec0000010000 */
[----:B------:R-:W2:Y:S04]  /*01e0*/  LDG.E.64 R6, desc[UR6][R6.64] ;  /* 0x0000000606067981 */ /* 0x000ea8000c1e1b00 */
[----:B------:R-:W0:Y:S01]  /*01f0*/  LDS R5, [R0] ;  /* 0x0000000000057984 */ /* 0x000e220000000800 */
[----:B--2---:R-:W-:-:S05]  /*0200*/  IMAD.WIDE.U32 R2, R11, 0x4, R6 ;  /* 0x000000040b027825 */ /* 0x004fca00078e0006 */
[----:B0-----:R-:W-:Y:S01]  /*0210*/  STG.E desc[UR6][R2.64], R5 ;  /* 0x0000000502007986 */ /* 0x001fe2000c101906 */
[----:B------:R-:W-:Y:S05]  /*0220*/  EXIT ;  /* 0x000000000000794d */ /* 0x000fea0003800000 */
.L_x_0:
[----:B------:R-:W-:-:S00]  /*0230*/  BRA `(.L_x_0) ;  /* 0xfffffffc00fc7947 */ /* 0x000fc0000383ffff */
[----:B------:R-:W-:-:S00]  /*0240*/  NOP ;  /* 0x0000000000007918 */ /* 0x000fc00000000000 */
        /* <DEDUP_REMOVED lines=11> */
.L_x_1:


//--------------------- .nv.shared._Z9transposePPfS0_ii --------------------------
	.section	.nv.shared._Z9transposePPfS0_ii,"aw",@nobits
	.sectionflags	@""
	.align	4
.nv.shared._Z9transposePPfS0_ii:
	.zero		5120


//--------------------- .nv.shared.reserved.0     --------------------------
	.section	.nv.shared.reserved.0,"aw",@nobits
	.weak		__nv_reservedSMEM_offset_0_alias
	.size		__nv_reservedSMEM_offset_0_alias, 0, 64
	.other		__nv_reservedSMEM_offset_0_alias,@"STO_CUDA_RESERVED_SHARED STV_DEFAULT"
__nv_reservedSMEM_offset_0_alias:
	.zero		0
	.zero		64


//--------------------- .nv.constant0._Z9transposePPfS0_ii --------------------------
	.section	.nv.constant0._Z9transposePPfS0_ii,"a",@progbits
	.sectionflags	@""
	.align	4
.nv.constant0._Z9transposePPfS0_ii:
	.zero		920


//--------------------- SYMBOLS --------------------------

	.type		.nv.reservedSmem.offset0,@object
	.size		.nv.reservedSmem.offset0,0x4
	.type		.nv.reservedSmem.cap,@object
	.size		.nv.reservedSmem.cap,0x4
